	.headerflags	@"EF_CUDA_TEXMODE_UNIFIED EF_CUDA_64BIT_ADDRESS EF_CUDA_ACCELERATORS EF_CUDA_SM90 EF_CUDA_VIRTUAL_SM(EF_CUDA_SM90)"
	.elftype	@"ET_EXEC"


//--------------------- .nv.info                  --------------------------
	.section	.nv.info,"",@"SHT_CUDA_INFO"
	.align	4


	//----- nvinfo : EIATTR_REGCOUNT
	.align		4
        /*0000*/ 	.byte	0x04, 0x2f
        /*0002*/ 	.short	(.L_2 - .L_1)
	.align		4
.L_1:
        /*0004*/ 	.word	index@(triton_poi_fused_add_convolution_mul_tanh_6)
        /*0008*/ 	.word	0x00000010


	//----- nvinfo : EIATTR_MIN_STACK_SIZE
	.align		4
.L_2:
        /*000c*/ 	.byte	0x04, 0x12
        /*000e*/ 	.short	(.L_4 - .L_3)
	.align		4
.L_3:
        /*0010*/ 	.word	index@(triton_poi_fused_add_convolution_mul_tanh_6)
        /*0014*/ 	.word	0x00000000


	//----- nvinfo : EIATTR_FRAME_SIZE
	.align		4
.L_4:
        /*0018*/ 	.byte	0x04, 0x11
        /*001a*/ 	.short	(.L_6 - .L_5)
	.align		4
.L_5:
        /*001c*/ 	.word	index@(triton_poi_fused_add_convolution_mul_tanh_6)
        /*0020*/ 	.word	0x00000000


	//----- nvinfo : EIATTR_MIN_STACK_SIZE
	.align		4
.L_6:
        /*0024*/ 	.byte	0x04, 0x12
        /*0026*/ 	.short	(.L_8 - .L_7)
	.align		4
.L_7:
        /*0028*/ 	.word	index@(triton_poi_fused_add_convolution_mul_tanh_6)
        /*002c*/ 	.word	0x00000000
.L_8:


//--------------------- .nv.info.triton_poi_fused_add_convolution_mul_tanh_6 --------------------------
	.section	.nv.info.triton_poi_fused_add_convolution_mul_tanh_6,"",@"SHT_CUDA_INFO"
	.sectionflags	@""
	.align	4


	//----- nvinfo : EIATTR_CUDA_API_VERSION
	.align		4
        /*0000*/ 	.byte	0x04, 0x37
        /*0002*/ 	.short	(.L_10 - .L_9)
.L_9:
        /*0004*/ 	.word	0x0000007c


	//----- nvinfo : EIATTR_KPARAM_INFO
	.align		4
.L_10:
        /*0008*/ 	.byte	0x04, 0x17
        /*000a*/ 	.short	(.L_12 - .L_11)
.L_11:
        /*000c*/ 	.word	0x00000000
        /*0010*/ 	.short	0x0004
        /*0012*/ 	.short	0x0020
        /*0014*/ 	.byte	0x00, 0xf0, 0x11, 0x00


	//----- nvinfo : EIATTR_KPARAM_INFO
	.align		4
.L_12:
        /*0018*/ 	.byte	0x04, 0x17
        /*001a*/ 	.short	(.L_14 - .L_13)
.L_13:
        /*001c*/ 	.word	0x00000000
        /*0020*/ 	.short	0x0003
        /*0022*/ 	.short	0x0018
        /*0024*/ 	.byte	0x00, 0xf4, 0x21, 0x00


	//----- nvinfo : EIATTR_KPARAM_INFO
	.align		4
.L_14:
        /*0028*/ 	.byte	0x04, 0x17
        /*002a*/ 	.short	(.L_16 - .L_15)
.L_15:
        /*002c*/ 	.word	0x00000000
        /*0030*/ 	.short	0x0002
        /*0032*/ 	.short	0x0010
        /*0034*/ 	.byte	0x00, 0xf4, 0x21, 0x00


	//----- nvinfo : EIATTR_KPARAM_INFO
	.align		4
.L_16:
        /*0038*/ 	.byte	0x04, 0x17
        /*003a*/ 	.short	(.L_18 - .L_17)
.L_17:
        /*003c*/ 	.word	0x00000000
        /*0040*/ 	.short	0x0001
        /*0042*/ 	.short	0x0008
        /*0044*/ 	.byte	0x00, 0xf4, 0x21, 0x00


	//----- nvinfo : EIATTR_KPARAM_INFO
	.align		4
.L_18:
        /*0048*/ 	.byte	0x04, 0x17
        /*004a*/ 	.short	(.L_20 - .L_19)
.L_19:
        /*004c*/ 	.word	0x00000000
        /*0050*/ 	.short	0x0000
        /*0052*/ 	.short	0x0000
        /*0054*/ 	.byte	0x00, 0xf4, 0x21, 0x00


	//----- nvinfo : EIATTR_SPARSE_MMA_MASK
	.align		4
.L_20:
        /*0058*/ 	.byte	0x03, 0x50
        /*005a*/ 	.short	0x0000


	//----- nvinfo : EIATTR_MAXREG_COUNT
	.align		4
        /*005c*/ 	.byte	0x03, 0x1b
        /*005e*/ 	.short	0x00ff


	//----- nvinfo : EIATTR_EXIT_INSTR_OFFSETS
	.align		4
        /*0060*/ 	.byte	0x04, 0x1c
        /*0062*/ 	.short	(.L_22 - .L_21)


	//   ....[0]....
.L_21:
        /*0064*/ 	.word	0x00000370


	//   ....[1]....
        /*0068*/ 	.word	0x00000390


	//----- nvinfo : EIATTR_REQNTID
	.align		4
.L_22:
        /*006c*/ 	.byte	0x04, 0x10
        /*006e*/ 	.short	(.L_24 - .L_23)
.L_23:
        /*0070*/ 	.word	0x00000080
        /*0074*/ 	.word	0x00000001
        /*0078*/ 	.word	0x00000001


	//----- nvinfo : EIATTR_CRS_STACK_SIZE
	.align		4
.L_24:
        /*007c*/ 	.byte	0x04, 0x1e
        /*007e*/ 	.short	(.L_26 - .L_25)
.L_25:
        /*0080*/ 	.word	0x00000000


	//----- nvinfo : EIATTR_CBANK_PARAM_SIZE
	.align		4
.L_26:
        /*0084*/ 	.byte	0x03, 0x19
        /*0086*/ 	.short	0x0024


	//----- nvinfo : EIATTR_PARAM_CBANK
	.align		4
        /*0088*/ 	.byte	0x04, 0x0a
        /*008a*/ 	.short	(.L_28 - .L_27)
	.align		4
.L_27:
        /*008c*/ 	.word	index@(.nv.constant0.triton_poi_fused_add_convolution_mul_tanh_6)
        /*0090*/ 	.short	0x0210
        /*0092*/ 	.short	0x0024


	//----- nvinfo : EIATTR_SW_WAR
	.align		4
.L_28:
        /*0094*/ 	.byte	0x04, 0x36
        /*0096*/ 	.short	(.L_30 - .L_29)
.L_29:
        /*0098*/ 	.word	0x00000008
.L_30:


//--------------------- .nv.callgraph             --------------------------
	.section	.nv.callgraph,"",@"SHT_CUDA_CALLGRAPH"
	.align	4
	.sectionentsize	8
	.align		4
        /*0000*/ 	.word	0x00000000
	.align		4
        /*0004*/ 	.word	0xffffffff
	.align		4
        /*0008*/ 	.word	0x00000000
	.align		4
        /*000c*/ 	.word	0xfffffffe
	.align		4
        /*0010*/ 	.word	0x00000000
	.align		4
        /*0014*/ 	.word	0xfffffffd
	.align		4
        /*0018*/ 	.word	0x00000000
	.align		4
        /*001c*/ 	.word	0xfffffffc


//--------------------- .nv.constant4             --------------------------
	.section	.nv.constant4,"a",@progbits
	.align	8
	.align		8
.nv.constant4:
        /*0000*/ 	.dword	_$_str


//--------------------- .text.triton_poi_fused_add_convolution_mul_tanh_6 --------------------------
	.section	.text.triton_poi_fused_add_convolution_mul_tanh_6,"ax",@progbits
	.align	128
        .global         triton_poi_fused_add_convolution_mul_tanh_6
        .type           triton_poi_fused_add_convolution_mul_tanh_6,@function
        .size           triton_poi_fused_add_convolution_mul_tanh_6,(.L_x_4 - triton_poi_fused_add_convolution_mul_tanh_6)
        .other          triton_poi_fused_add_convolution_mul_tanh_6,@"STO_CUDA_ENTRY STV_DEFAULT"
triton_poi_fused_add_convolution_mul_tanh_6:
.text.triton_poi_fused_add_convolution_mul_tanh_6:
[----:B------:R-:W0:Y:S02]  /*0000*/  LDC R1, c[0x0][0x28] ;  /* 0x00000a00ff017b82 */ /* 0x000e240000000800 */
[----:B------:R-:W1:Y:S01]  /*0010*/  S2R R4, SR_TID.X ;  /* 0x0000000000047919 */ /* 0x000e620000002100 */
[----:B------:R-:W2:Y:S01]  /*0020*/  LDC.64 R6, c[0x0][0x218] ;  /* 0x00008600ff067b82 */ /* 0x000ea20000000a00 */
[----:B------:R-:W-:Y:S01]  /*0030*/  ULDC.64 UR4, c[0x0][0x208] ;  /* 0x0000820000047ab9 */ /* 0x000fe20000000a00 */
[----:B------:R-:W3:Y:S06]  /*0040*/  S2R R3, SR_CTAID.X ;  /* 0x0000000000037919 */ /* 0x000eec0000002500 */
[----:B------:R-:W4:Y:S01]  /*0050*/  LDC.64 R8, c[0x0][0x220] ;  /* 0x00008800ff087b82 */ /* 0x000f220000000a00 */
[----:B-1----:R-:W-:-:S02]  /*0060*/  LOP3.LUT R4, R4, 0x7f, RZ, 0xc0, !PT ;  /* 0x0000007f04047812 */ /* 0x002fc400078ec0ff */
[----:B---3--:R-:W-:Y:S02]  /*0070*/  SHF.R.S32.HI R0, RZ, 0x18, R3 ;  /* 0x00000018ff007819 */ /* 0x008fe40000011403 */
[----:B------:R-:W-:Y:S02]  /*0080*/  LEA R4, R3, R4, 0x7 ;  /* 0x0000000403047211 */ /* 0x000fe400078e38ff */
[----:B------:R-:W-:Y:S02]  /*0090*/  SGXT R3, R0, 0x1 ;  /* 0x000000010003781a */ /* 0x000fe40000000200 */
[----:B------:R-:W-:Y:S02]  /*00a0*/  ISETP.GE.AND P0, PT, R4, 0x100, PT ;  /* 0x000001000400780c */ /* 0x000fe40003f06270 */
[----:B------:R-:W-:Y:S02]  /*00b0*/  LEA.HI R0, R3, R4, RZ, 0x4 ;  /* 0x0000000403007211 */ /* 0x000fe400078f20ff */
[----:B------:R-:W1:Y:S02]  /*00c0*/  LDC.64 R2, c[0x0][0x210] ;  /* 0x00008400ff027b82 */ /* 0x000e640000000a00 */
[----:B------:R-:W-:-:S04]  /*00d0*/  SHF.R.S32.HI R0, RZ, 0x4, R0 ;  /* 0x00000004ff007819 */ /* 0x000fc80000011400 */
[----:B------:R-:W-:-:S04]  /*00e0*/  LEA.HI R5, R0, R0, RZ, 0x2 ;  /* 0x0000000000057211 */ /* 0x000fc800078f10ff */
[----:B------:R-:W-:-:S04]  /*00f0*/  LOP3.LUT R5, R5, 0xfffffffc, RZ, 0xc0, !PT ;  /* 0xfffffffc05057812 */ /* 0x000fc800078ec0ff */
[----:B------:R-:W-:Y:S01]  /*0100*/  IADD3 R5, R0, -R5, RZ ;  /* 0x8000000500057210 */ /* 0x000fe20007ffe0ff */
[----:B------:R-:W-:-:S04]  /*0110*/  IMAD.MOV.U32 R0, RZ, RZ, RZ ;  /* 0x000000ffff007224 */ /* 0x000fc800078e00ff */
[----:B--2---:R-:W-:Y:S01]  /*0120*/  IMAD.WIDE R6, R5, 0x4, R6 ;  /* 0x0000000405067825 */ /* 0x004fe200078e0206 */
[----:B------:R-:W-:-:S03]  /*0130*/  HFMA2.MMA R5, -RZ, RZ, 0, 0 ;  /* 0x00000000ff057435 */ /* 0x000fc600000001ff */
[----:B-1----:R-:W-:-:S05]  /*0140*/  IMAD.WIDE R2, R4, 0x4, R2 ;  /* 0x0000000404027825 */ /* 0x002fca00078e0202 */
[----:B------:R-:W2:Y:S04]  /*0150*/  @!P0 LDG.E R0, desc[UR4][R2.64] ;  /* 0x0000000402008981 */ /* 0x000ea8000c1e1900 */
[----:B------:R-:W2:Y:S01]  /*0160*/  @!P0 LDG.E.EL R5, desc[UR4][R6.64] ;  /* 0x0000000406058981 */ /* 0x000ea2000c2e1900 */
[----:B------:R-:W-:Y:S02]  /*0170*/  IMAD.MOV.U32 R10, RZ, RZ, RZ ;  /* 0x000000ffff0a7224 */ /* 0x000fe400078e00ff */
[----:B----4-:R-:W-:-:S05]  /*0180*/  IMAD.WIDE R8, R4, 0x4, R8 ;  /* 0x0000000404087825 */ /* 0x010fca00078e0208 */
[----:B------:R1:W5:Y:S01]  /*0190*/  @!P0 LDG.E R10, desc[UR4][R8.64] ;  /* 0x00000004080a8981 */ /* 0x000362000c1e1900 */
[----:B------:R-:W-:Y:S01]  /*01a0*/  BSSY B0, `(.L_x_0) ;  /* 0x0000017000007945 */ /* 0x000fe20003800000 */
[----:B------:R-:W-:Y:S01]  /*01b0*/  SHF.R.S32.HI R11, RZ, 0x1f, R4 ;  /* 0x0000001fff0b7819 */ /* 0x000fe20000011404 */
[----:B--2---:R-:W-:-:S04]  /*01c0*/  FADD R13, R5, R0 ;  /* 0x00000000050d7221 */ /* 0x004fc80000000000 */
[----:B------:R-:W-:-:S05]  /*01d0*/  FADD.FTZ R12, |R13|, -RZ ;  /* 0x800000ff0d0c7221 */ /* 0x000fca0000010200 */
[----:B------:R-:W-:-:S13]  /*01e0*/  FSETP.GE.AND P1, PT, R12, 0.60000002384185791016, PT ;  /* 0x3f19999a0c00780b */ /* 0x000fda0003f26000 */
[----:B-1----:R-:W-:Y:S05]  /*01f0*/  @!P1 BRA `(.L_x_1) ;  /* 0x0000000000289947 */ /* 0x002fea0003800000 */
[C---:B------:R-:W-:Y:S01]  /*0200*/  FMUL R0, R12.reuse, 2.8853900432586669922 ;  /* 0x4038aa3b0c007820 */ /* 0x040fe20000400000 */
[----:B------:R-:W-:Y:S02]  /*0210*/  MOV R5, 0x3f800000 ;  /* 0x3f80000000057802 */ /* 0x000fe40000000f00 */
[----:B------:R-:W-:-:S03]  /*0220*/  FSETP.GE.AND P1, PT, R12, 9.010913848876953125, PT ;  /* 0x41102cb40c00780b */ /* 0x000fc60003f26000 */
[----:B------:R-:W1:Y:S02]  /*0230*/  MUFU.EX2 R0, R0 ;  /* 0x0000000000007308 */ /* 0x000e640000000800 */
[----:B-1----:R-:W-:-:S06]  /*0240*/  FADD R6, R0, 1 ;  /* 0x3f80000000067421 */ /* 0x002fcc0000000000 */
[----:B------:R-:W1:Y:S02]  /*0250*/  MUFU.RCP R6, R6 ;  /* 0x0000000600067308 */ /* 0x000e640000001000 */
[----:B-1----:R-:W-:-:S05]  /*0260*/  FFMA.FTZ R5, R6, -2, R5 ;  /* 0xc000000006057823 */ /* 0x002fca0000010005 */
[----:B------:R-:W-:-:S04]  /*0270*/  FSEL R5, R5, 1, !P1 ;  /* 0x3f80000005057808 */ /* 0x000fc80004800000 */
[----:B------:R-:W-:Y:S01]  /*0280*/  LOP3.LUT R5, R5, 0x80000000, R13, 0xf8, !PT ;  /* 0x8000000005057812 */ /* 0x000fe200078ef80d */
[----:B------:R-:W-:Y:S06]  /*0290*/  BRA `(.L_x_2) ;  /* 0x00000000001c7947 */ /* 0x000fec0003800000 */
.L_x_1:
[----:B------:R-:W-:Y:S02]  /*02a0*/  IMAD.MOV.U32 R0, RZ, RZ, 0x3c80f082 ;  /* 0x3c80f082ff007424 */ /* 0x000fe400078e00ff */
[----:B------:R-:W-:-:S04]  /*02b0*/  FMUL R5, R13, R13 ;  /* 0x0000000d0d057220 */ /* 0x000fc80000400000 */
[----:B------:R-:W-:-:S04]  /*02c0*/  FFMA.FTZ R0, R5, R0, -0.052303962409496307373 ;  /* 0xbd563cae05007423 */ /* 0x000fc80000010000 */
[----:B------:R-:W-:-:S04]  /*02d0*/  FFMA.FTZ R0, R5, R0, 0.1331529766321182251 ;  /* 0x3e08594105007423 */ /* 0x000fc80000010000 */
[----:B------:R-:W-:-:S04]  /*02e0*/  FFMA.FTZ R0, R5, R0, -0.33332768082618713379 ;  /* 0xbeaaa9ed05007423 */ /* 0x000fc80000010000 */
[----:B------:R-:W-:-:S04]  /*02f0*/  FFMA.FTZ R0, R5, R0, RZ ;  /* 0x0000000005007223 */ /* 0x000fc800000100ff */
[----:B------:R-:W-:-:S07]  /*0300*/  FFMA.FTZ R5, R13, R0, R13 ;  /* 0x000000000d057223 */ /* 0x000fce000001000d */
.L_x_2:
[----:B------:R-:W-:Y:S05]  /*0310*/  BSYNC B0 ;  /* 0x0000000000007941 */ /* 0x000fea0003800000 */
.L_x_0:
[----:B------:R-:W-:Y:S01]  /*0320*/  ULDC.64 UR6, c[0x0][0x228] ;  /* 0x00008a0000067ab9 */ /* 0x000fe20000000a00 */
[----:B------:R1:W-:Y:S01]  /*0330*/  @!P0 STG.E desc[UR4][R2.64], R13 ;  /* 0x0000000d02008986 */ /* 0x0003e2000c101904 */
[----:B------:R-:W-:Y:S01]  /*0340*/  LEA R6, P1, R4, UR6, 0x2 ;  /* 0x0000000604067c11 */ /* 0x000fe2000f8210ff */
[----:B-----5:R-:W-:-:S03]  /*0350*/  FADD R5, R5, R10 ;  /* 0x0000000a05057221 */ /* 0x020fc60000000000 */
[----:B------:R-:W-:Y:S01]  /*0360*/  LEA.HI.X R7, R4, UR7, R11, 0x2, P1 ;  /* 0x0000000704077c11 */ /* 0x000fe200088f140b */
[----:B------:R-:W-:Y:S08]  /*0370*/  @P0 EXIT ;  /* 0x000000000000094d */ /* 0x000ff00003800000 */
[----:B------:R-:W-:Y:S01]  /*0380*/  STG.E desc[UR4][R6.64], R5 ;  /* 0x0000000506007986 */ /* 0x000fe2000c101904 */
[----:B------:R-:W-:Y:S05]  /*0390*/  EXIT ;  /* 0x000000000000794d */ /* 0x000fea0003800000 */
.L_x_3:
[----:B------:R-:W-:-:S00]  /*03a0*/  BRA `(.L_x_3) ;  /* 0xfffffffc00fc7947 */ /* 0x000fc0000383ffff */
[----:B------:R-:W-:-:S00]  /*03b0*/  NOP ;  /* 0x0000000000007918 */ /* 0x000fc00000000000 */
        /* <DEDUP_REMOVED lines=12> */
.L_x_4:


//--------------------- .nv.global.init           --------------------------
	.section	.nv.global.init,"aw",@progbits
.nv.global.init:
	.type		_$_str,@object
	.size		_$_str,(.L_0 - _$_str)
_$_str:
        /*0000*/ 	.byte	0x5f, 0x5f, 0x43, 0x55, 0x44, 0x41, 0x5f, 0x46, 0x54, 0x5a, 0x00
.L_0:


//--------------------- .nv.constant0.triton_poi_fused_add_convolution_mul_tanh_6 --------------------------
	.section	.nv.constant0.triton_poi_fused_add_convolution_mul_tanh_6,"a",@progbits
	.sectionflags	@""
	.align	4
.nv.constant0.triton_poi_fused_add_convolution_mul_tanh_6:
	.zero		564
